	.headerflags	@"EF_CUDA_TEXMODE_UNIFIED EF_CUDA_64BIT_ADDRESS EF_CUDA_ACCELERATORS EF_CUDA_SM90 EF_CUDA_VIRTUAL_SM(EF_CUDA_SM90)"
	.elftype	@"ET_EXEC"


//--------------------- .nv.info                  --------------------------
	.section	.nv.info,"",@"SHT_CUDA_INFO"
	.align	4


	//----- nvinfo : EIATTR_REGCOUNT
	.align		4
        /*0000*/ 	.byte	0x04, 0x2f
        /*0002*/ 	.short	(.L_1 - .L_0)
	.align		4
.L_0:
        /*0004*/ 	.word	index@(triton_poi_fused_avg_pool2d_11)
        /*0008*/ 	.word	0x00000018


	//----- nvinfo : EIATTR_MIN_STACK_SIZE
	.align		4
.L_1:
        /*000c*/ 	.byte	0x04, 0x12
        /*000e*/ 	.short	(.L_3 - .L_2)
	.align		4
.L_2:
        /*0010*/ 	.word	index@(triton_poi_fused_avg_pool2d_11)
        /*0014*/ 	.word	0x00000000


	//----- nvinfo : EIATTR_FRAME_SIZE
	.align		4
.L_3:
        /*0018*/ 	.byte	0x04, 0x11
        /*001a*/ 	.short	(.L_5 - .L_4)
	.align		4
.L_4:
        /*001c*/ 	.word	index@(triton_poi_fused_avg_pool2d_11)
        /*0020*/ 	.word	0x00000000


	//----- nvinfo : EIATTR_MIN_STACK_SIZE
	.align		4
.L_5:
        /*0024*/ 	.byte	0x04, 0x12
        /*0026*/ 	.short	(.L_7 - .L_6)
	.align		4
.L_6:
        /*0028*/ 	.word	index@(triton_poi_fused_avg_pool2d_11)
        /*002c*/ 	.word	0x00000000
.L_7:


//--------------------- .nv.info.triton_poi_fused_avg_pool2d_11 --------------------------
	.section	.nv.info.triton_poi_fused_avg_pool2d_11,"",@"SHT_CUDA_INFO"
	.sectionflags	@""
	.align	4


	//----- nvinfo : EIATTR_CUDA_API_VERSION
	.align		4
        /*0000*/ 	.byte	0x04, 0x37
        /*0002*/ 	.short	(.L_9 - .L_8)
.L_8:
        /*0004*/ 	.word	0x0000007c


	//----- nvinfo : EIATTR_KPARAM_INFO
	.align		4
.L_9:
        /*0008*/ 	.byte	0x04, 0x17
        /*000a*/ 	.short	(.L_11 - .L_10)
.L_10:
        /*000c*/ 	.word	0x00000000
        /*0010*/ 	.short	0x0002
        /*0012*/ 	.short	0x0010
        /*0014*/ 	.byte	0x00, 0xf0, 0x11, 0x00


	//----- nvinfo : EIATTR_KPARAM_INFO
	.align		4
.L_11:
        /*0018*/ 	.byte	0x04, 0x17
        /*001a*/ 	.short	(.L_13 - .L_12)
.L_12:
        /*001c*/ 	.word	0x00000000
        /*0020*/ 	.short	0x0001
        /*0022*/ 	.short	0x0008
        /*0024*/ 	.byte	0x00, 0xf4, 0x21, 0x00


	//----- nvinfo : EIATTR_KPARAM_INFO
	.align		4
.L_13:
        /*0028*/ 	.byte	0x04, 0x17
        /*002a*/ 	.short	(.L_15 - .L_14)
.L_14:
        /*002c*/ 	.word	0x00000000
        /*0030*/ 	.short	0x0000
        /*0032*/ 	.short	0x0000
        /*0034*/ 	.byte	0x00, 0xf4, 0x21, 0x00


	//----- nvinfo : EIATTR_SPARSE_MMA_MASK
	.align		4
.L_15:
        /*0038*/ 	.byte	0x03, 0x50
        /*003a*/ 	.short	0x0000


	//----- nvinfo : EIATTR_MAXREG_COUNT
	.align		4
        /*003c*/ 	.byte	0x03, 0x1b
        /*003e*/ 	.short	0x00ff


	//----- nvinfo : EIATTR_EXIT_INSTR_OFFSETS
	.align		4
        /*0040*/ 	.byte	0x04, 0x1c
        /*0042*/ 	.short	(.L_17 - .L_16)


	//   ....[0]....
.L_16:
        /*0044*/ 	.word	0x00000330


	//----- nvinfo : EIATTR_REQNTID
	.align		4
.L_17:
        /*0048*/ 	.byte	0x04, 0x10
        /*004a*/ 	.short	(.L_19 - .L_18)
.L_18:
        /*004c*/ 	.word	0x00000080
        /*0050*/ 	.word	0x00000001
        /*0054*/ 	.word	0x00000001


	//----- nvinfo : EIATTR_CBANK_PARAM_SIZE
	.align		4
.L_19:
        /*0058*/ 	.byte	0x03, 0x19
        /*005a*/ 	.short	0x0014


	//----- nvinfo : EIATTR_PARAM_CBANK
	.align		4
        /*005c*/ 	.byte	0x04, 0x0a
        /*005e*/ 	.short	(.L_21 - .L_20)
	.align		4
.L_20:
        /*0060*/ 	.word	index@(.nv.constant0.triton_poi_fused_avg_pool2d_11)
        /*0064*/ 	.short	0x0210
        /*0066*/ 	.short	0x0014


	//----- nvinfo : EIATTR_SW_WAR
	.align		4
.L_21:
        /*0068*/ 	.byte	0x04, 0x36
        /*006a*/ 	.short	(.L_23 - .L_22)
.L_22:
        /*006c*/ 	.word	0x00000008
.L_23:


//--------------------- .nv.callgraph             --------------------------
	.section	.nv.callgraph,"",@"SHT_CUDA_CALLGRAPH"
	.align	4
	.sectionentsize	8
	.align		4
        /*0000*/ 	.word	0x00000000
	.align		4
        /*0004*/ 	.word	0xffffffff
	.align		4
        /*0008*/ 	.word	0x00000000
	.align		4
        /*000c*/ 	.word	0xfffffffe
	.align		4
        /*0010*/ 	.word	0x00000000
	.align		4
        /*0014*/ 	.word	0xfffffffd
	.align		4
        /*0018*/ 	.word	0x00000000
	.align		4
        /*001c*/ 	.word	0xfffffffc


//--------------------- .text.triton_poi_fused_avg_pool2d_11 --------------------------
	.section	.text.triton_poi_fused_avg_pool2d_11,"ax",@progbits
	.align	128
        .global         triton_poi_fused_avg_pool2d_11
        .type           triton_poi_fused_avg_pool2d_11,@function
        .size           triton_poi_fused_avg_pool2d_11,(.L_x_1 - triton_poi_fused_avg_pool2d_11)
        .other          triton_poi_fused_avg_pool2d_11,@"STO_CUDA_ENTRY STV_DEFAULT"
triton_poi_fused_avg_pool2d_11:
.text.triton_poi_fused_avg_pool2d_11:
[----:B------:R-:W-:Y:S01]  /*0000*/  LDC R1, c[0x0][0x28] ;  /* 0x00000a00ff017b82 */ /* 0x000fe20000000800 */
[----:B------:R-:W1:Y:S07]  /*0010*/  S2R R0, SR_TID.X ;  /* 0x0000000000007919 */ /* 0x000e6e0000002100 */
[----:B------:R-:W2:Y:S01]  /*0020*/  LDC.64 R2, c[0x0][0x210] ;  /* 0x00008400ff027b82 */ /* 0x000ea20000000a00 */
[----:B------:R-:W-:Y:S01]  /*0030*/  ULDC.64 UR4, c[0x0][0x208] ;  /* 0x0000820000047ab9 */ /* 0x000fe20000000a00 */
[----:B------:R-:W3:Y:S01]  /*0040*/  S2R R7, SR_CTAID.X ;  /* 0x0000000000077919 */ /* 0x000ee20000002500 */
[----:B-1----:R-:W-:-:S04]  /*0050*/  SHF.L.U32 R0, R0, 0x1, RZ ;  /* 0x0000000100007819 */ /* 0x002fc800000006ff */
[----:B------:R-:W-:Y:S02]  /*0060*/  LOP3.LUT R0, R0, 0xfe, RZ, 0xc0, !PT ;  /* 0x000000fe00007812 */ /* 0x000fe400078ec0ff */
[----:B---3--:R-:W-:Y:S02]  /*0070*/  SHF.R.S32.HI R9, RZ, 0x17, R7 ;  /* 0x00000017ff097819 */ /* 0x008fe40000011407 */
[----:B------:R-:W-:Y:S02]  /*0080*/  LEA R0, R7, R0, 0x8 ;  /* 0x0000000007007211 */ /* 0x000fe400078e40ff */
[----:B------:R-:W-:Y:S02]  /*0090*/  SGXT R9, R9, 0x1 ;  /* 0x000000010909781a */ /* 0x000fe40000000200 */
[----:B------:R-:W-:Y:S02]  /*00a0*/  SHF.R.S32.HI R5, RZ, 0x1f, R0 ;  /* 0x0000001fff057819 */ /* 0x000fe40000011400 */
[----:B------:R-:W-:-:S02]  /*00b0*/  IADD3 R4, R0, 0x1, RZ ;  /* 0x0000000100047810 */ /* 0x000fc40007ffe0ff */
[----:B------:R-:W-:Y:S02]  /*00c0*/  LEA.HI R5, R5, R0, RZ, 0x2 ;  /* 0x0000000005057211 */ /* 0x000fe400078f10ff */
[----:B------:R-:W-:Y:S02]  /*00d0*/  LEA.HI R9, R9, R4, RZ, 0x2 ;  /* 0x0000000409097211 */ /* 0x000fe400078f10ff */
[C---:B------:R-:W-:Y:S01]  /*00e0*/  LOP3.LUT R7, R5.reuse, 0x7ffffffc, RZ, 0xc0, !PT ;  /* 0x7ffffffc05077812 */ /* 0x040fe200078ec0ff */
[----:B------:R-:W-:Y:S01]  /*00f0*/  IMAD.SHL.U32 R5, R5, 0x4, RZ ;  /* 0x0000000405057824 */ /* 0x000fe200078e00ff */
[----:B------:R-:W-:Y:S02]  /*0100*/  LOP3.LUT R9, R9, 0x7ffffffc, RZ, 0xc0, !PT ;  /* 0x7ffffffc09097812 */ /* 0x000fe400078ec0ff */
[----:B------:R-:W-:Y:S02]  /*0110*/  IADD3 R7, R0, -R7, RZ ;  /* 0x8000000700077210 */ /* 0x000fe40007ffe0ff */
[----:B------:R-:W-:Y:S01]  /*0120*/  LOP3.LUT R8, R5, 0xfffffff0, RZ, 0xc0, !PT ;  /* 0xfffffff005087812 */ /* 0x000fe200078ec0ff */
[----:B------:R-:W-:-:S03]  /*0130*/  IMAD.IADD R9, R4, 0x1, -R9 ;  /* 0x0000000104097824 */ /* 0x000fc600078e0a09 */
[-C--:B------:R-:W-:Y:S02]  /*0140*/  LEA R5, R7, R8.reuse, 0x1 ;  /* 0x0000000807057211 */ /* 0x080fe400078e08ff */
[----:B------:R-:W-:Y:S02]  /*0150*/  LEA R11, R9, R8, 0x1 ;  /* 0x00000008090b7211 */ /* 0x000fe400078e08ff */
[----:B------:R-:W-:Y:S01]  /*0160*/  IADD3 R13, R5, 0x8, RZ ;  /* 0x00000008050d7810 */ /* 0x000fe20007ffe0ff */
[----:B--2---:R-:W-:Y:S01]  /*0170*/  IMAD.WIDE R6, R5, 0x4, R2 ;  /* 0x0000000405067825 */ /* 0x004fe200078e0202 */
[----:B------:R-:W-:-:S03]  /*0180*/  IADD3 R21, R11, 0x9, RZ ;  /* 0x000000090b157810 */ /* 0x000fc60007ffe0ff */
[C---:B------:R-:W-:Y:S01]  /*0190*/  VIADD R15, R11.reuse, 0x8 ;  /* 0x000000080b0f7836 */ /* 0x040fe20000000000 */
[----:B------:R-:W-:Y:S01]  /*01a0*/  IADD3 R19, R5, 0x9, RZ ;  /* 0x0000000905137810 */ /* 0x000fe20007ffe0ff */
[--C-:B------:R-:W-:Y:S01]  /*01b0*/  IMAD.WIDE R8, R11, 0x4, R2.reuse ;  /* 0x000000040b087825 */ /* 0x100fe200078e0202 */
[----:B------:R-:W2:Y:S03]  /*01c0*/  LDG.E.EL R4, desc[UR4][R6.64] ;  /* 0x0000000406047981 */ /* 0x000ea6000c2e1900 */
[--C-:B------:R-:W-:Y:S01]  /*01d0*/  IMAD.WIDE R10, R13, 0x4, R2.reuse ;  /* 0x000000040d0a7825 */ /* 0x100fe200078e0202 */
[----:B------:R1:W2:Y:S03]  /*01e0*/  LDG.E.EL R17, desc[UR4][R6.64+0x4] ;  /* 0x0000040406117981 */ /* 0x0002a6000c2e1900 */
[--C-:B------:R-:W-:Y:S01]  /*01f0*/  IMAD.WIDE R12, R15, 0x4, R2.reuse ;  /* 0x000000040f0c7825 */ /* 0x100fe200078e0202 */
[----:B------:R-:W3:Y:S04]  /*0200*/  LDG.E.EL R5, desc[UR4][R8.64] ;  /* 0x0000000408057981 */ /* 0x000ee8000c2e1900 */
[----:B------:R-:W3:Y:S01]  /*0210*/  LDG.E.EL R16, desc[UR4][R8.64+0x4] ;  /* 0x0000040408107981 */ /* 0x000ee2000c2e1900 */
[----:B------:R-:W-:-:S03]  /*0220*/  IMAD.WIDE R14, R19, 0x4, R2 ;  /* 0x00000004130e7825 */ /* 0x000fc600078e0202 */
[----:B------:R-:W4:Y:S01]  /*0230*/  LDG.E.EL R10, desc[UR4][R10.64] ;  /* 0x000000040a0a7981 */ /* 0x000f22000c2e1900 */
[----:B-1----:R-:W-:Y:S02]  /*0240*/  IMAD.WIDE R6, R21, 0x4, R2 ;  /* 0x0000000415067825 */ /* 0x002fe400078e0202 */
[----:B------:R-:W1:Y:S01]  /*0250*/  LDC.64 R2, c[0x0][0x218] ;  /* 0x00008600ff027b82 */ /* 0x000e620000000a00 */
[----:B------:R-:W5:Y:S04]  /*0260*/  LDG.E.EL R12, desc[UR4][R12.64] ;  /* 0x000000040c0c7981 */ /* 0x000f68000c2e1900 */
[----:B------:R-:W5:Y:S04]  /*0270*/  LDG.E.EL R14, desc[UR4][R14.64] ;  /* 0x000000040e0e7981 */ /* 0x000f68000c2e1900 */
[----:B------:R-:W5:Y:S01]  /*0280*/  LDG.E.EL R6, desc[UR4][R6.64] ;  /* 0x0000000406067981 */ /* 0x000f62000c2e1900 */
[----:B-1----:R-:W-:-:S04]  /*0290*/  IMAD.WIDE R2, R0, 0x4, R2 ;  /* 0x0000000400027825 */ /* 0x002fc800078e0202 */
[----:B--2---:R-:W-:Y:S01]  /*02a0*/  FADD R17, R4, R17 ;  /* 0x0000001104117221 */ /* 0x004fe20000000000 */
[----:B---3--:R-:W-:-:S03]  /*02b0*/  FADD R5, R5, R16 ;  /* 0x0000001005057221 */ /* 0x008fc60000000000 */
[----:B----4-:R-:W-:Y:S01]  /*02c0*/  FADD R17, R10, R17 ;  /* 0x000000110a117221 */ /* 0x010fe20000000000 */
[----:B-----5:R-:W-:-:S03]  /*02d0*/  FADD R5, R12, R5 ;  /* 0x000000050c057221 */ /* 0x020fc60000000000 */
[----:B------:R-:W-:Y:S01]  /*02e0*/  FADD R17, R14, R17 ;  /* 0x000000110e117221 */ /* 0x000fe20000000000 */
[----:B------:R-:W-:-:S03]  /*02f0*/  FADD R5, R6, R5 ;  /* 0x0000000506057221 */ /* 0x000fc60000000000 */
[----:B------:R-:W-:Y:S01]  /*0300*/  FMUL R4, R17, 0.25 ;  /* 0x3e80000011047820 */ /* 0x000fe20000400000 */
[----:B------:R-:W-:-:S05]  /*0310*/  FMUL R5, R5, 0.25 ;  /* 0x3e80000005057820 */ /* 0x000fca0000400000 */
[----:B------:R-:W-:Y:S01]  /*0320*/  STG.E.64 desc[UR4][R2.64], R4 ;  /* 0x0000000402007986 */ /* 0x000fe2000c101b04 */
[----:B------:R-:W-:Y:S05]  /*0330*/  EXIT ;  /* 0x000000000000794d */ /* 0x000fea0003800000 */
.L_x_0:
[----:B------:R-:W-:-:S00]  /*0340*/  BRA `(.L_x_0) ;  /* 0xfffffffc00fc7947 */ /* 0x000fc0000383ffff */
[----:B------:R-:W-:-:S00]  /*0350*/  NOP ;  /* 0x0000000000007918 */ /* 0x000fc00000000000 */
        /* <DEDUP_REMOVED lines=10> */
.L_x_1:


//--------------------- .nv.constant0.triton_poi_fused_avg_pool2d_11 --------------------------
	.section	.nv.constant0.triton_poi_fused_avg_pool2d_11,"a",@progbits
	.sectionflags	@""
	.align	4
.nv.constant0.triton_poi_fused_avg_pool2d_11:
	.zero		548
